//
// Generated by NVIDIA NVVM Compiler
//
// Compiler Build ID: CL-36424714
// Cuda compilation tools, release 13.0, V13.0.88
// Based on NVVM 20.0.0
//

.version 9.0
.target sm_100
.address_size 64

	// .globl	_Z30bsf_push_vertex_centric_kernel8CSRGraphPiS0_j

.visible .entry _Z30bsf_push_vertex_centric_kernel8CSRGraphPiS0_j(
	.param .align 8 .b8 _Z30bsf_push_vertex_centric_kernel8CSRGraphPiS0_j_param_0[32],
	.param .u64 .ptr .align 1 _Z30bsf_push_vertex_centric_kernel8CSRGraphPiS0_j_param_1,
	.param .u64 .ptr .align 1 _Z30bsf_push_vertex_centric_kernel8CSRGraphPiS0_j_param_2,
	.param .u32 _Z30bsf_push_vertex_centric_kernel8CSRGraphPiS0_j_param_3
)
{
	.reg .pred 	%p<6>;
	.reg .b32 	%r<22>;
	.reg .b64 	%rd<17>;

	ld.param.u64 	%rd2, [_Z30bsf_push_vertex_centric_kernel8CSRGraphPiS0_j_param_0];
	ld.param.u64 	%rd3, [_Z30bsf_push_vertex_centric_kernel8CSRGraphPiS0_j_param_0+8];
	ld.param.u32 	%r10, [_Z30bsf_push_vertex_centric_kernel8CSRGraphPiS0_j_param_0+24];
	ld.param.u64 	%rd9, [_Z30bsf_push_vertex_centric_kernel8CSRGraphPiS0_j_param_1];
	ld.param.u64 	%rd8, [_Z30bsf_push_vertex_centric_kernel8CSRGraphPiS0_j_param_2];
	ld.param.u32 	%r9, [_Z30bsf_push_vertex_centric_kernel8CSRGraphPiS0_j_param_3];
	cvta.to.global.u64 	%rd1, %rd9;
	mov.u32 	%r11, %ctaid.x;
	mov.u32 	%r12, %ntid.x;
	mov.u32 	%r13, %tid.x;
	mad.lo.s32 	%r1, %r11, %r12, %r13;
	setp.ge.u32 	%p1, %r1, %r10;
	@%p1 bra 	$L__BB0_7;
	mul.wide.u32 	%rd10, %r1, 4;
	add.s64 	%rd11, %rd1, %rd10;
	ld.global.u32 	%r14, [%rd11];
	add.s32 	%r15, %r9, -1;
	setp.ne.s32 	%p2, %r14, %r15;
	@%p2 bra 	$L__BB0_7;
	cvta.to.global.u64 	%rd12, %rd2;
	add.s64 	%rd4, %rd12, %rd10;
	ld.global.u32 	%r20, [%rd4];
	ld.global.u32 	%r21, [%rd4+4];
	setp.ge.u32 	%p3, %r20, %r21;
	@%p3 bra 	$L__BB0_7;
	cvta.to.global.u64 	%rd5, %rd3;
	cvta.to.global.u64 	%rd6, %rd8;
$L__BB0_4:
	mul.wide.u32 	%rd14, %r20, 4;
	add.s64 	%rd15, %rd5, %rd14;
	ld.global.u32 	%r16, [%rd15];
	mul.wide.u32 	%rd16, %r16, 4;
	add.s64 	%rd7, %rd1, %rd16;
	ld.global.u32 	%r17, [%rd7];
	setp.ne.s32 	%p4, %r17, -1;
	@%p4 bra 	$L__BB0_6;
	st.global.u32 	[%rd7], %r9;
	mov.b32 	%r18, 1;
	st.global.u32 	[%rd6], %r18;
	ld.global.u32 	%r21, [%rd4+4];
$L__BB0_6:
	add.s32 	%r20, %r20, 1;
	setp.lt.u32 	%p5, %r20, %r21;
	@%p5 bra 	$L__BB0_4;
$L__BB0_7:
	ret;

}
	// .globl	_Z30bsf_pull_vertex_centric_kernel8CSCGraphPiS0_j
.visible .entry _Z30bsf_pull_vertex_centric_kernel8CSCGraphPiS0_j(
	.param .align 8 .b8 _Z30bsf_pull_vertex_centric_kernel8CSCGraphPiS0_j_param_0[32],
	.param .u64 .ptr .align 1 _Z30bsf_pull_vertex_centric_kernel8CSCGraphPiS0_j_param_1,
	.param .u64 .ptr .align 1 _Z30bsf_pull_vertex_centric_kernel8CSCGraphPiS0_j_param_2,
	.param .u32 _Z30bsf_pull_vertex_centric_kernel8CSCGraphPiS0_j_param_3
)
{
	.reg .pred 	%p<6>;
	.reg .b32 	%r<17>;
	.reg .b64 	%rd<17>;

	ld.param.u64 	%rd2, [_Z30bsf_pull_vertex_centric_kernel8CSCGraphPiS0_j_param_0];
	ld.param.u64 	%rd3, [_Z30bsf_pull_vertex_centric_kernel8CSCGraphPiS0_j_param_0+8];
	ld.param.u32 	%r8, [_Z30bsf_pull_vertex_centric_kernel8CSCGraphPiS0_j_param_0+24];
	ld.param.u64 	%rd7, [_Z30bsf_pull_vertex_centric_kernel8CSCGraphPiS0_j_param_1];
	ld.param.u64 	%rd6, [_Z30bsf_pull_vertex_centric_kernel8CSCGraphPiS0_j_param_2];
	ld.param.u32 	%r7, [_Z30bsf_pull_vertex_centric_kernel8CSCGraphPiS0_j_param_3];
	cvta.to.global.u64 	%rd1, %rd7;
	mov.u32 	%r9, %ctaid.x;
	mov.u32 	%r10, %ntid.x;
	mov.u32 	%r11, %tid.x;
	mad.lo.s32 	%r1, %r9, %r10, %r11;
	setp.ge.u32 	%p1, %r1, %r8;
	@%p1 bra 	$L__BB1_7;
	mul.wide.u32 	%rd8, %r1, 4;
	add.s64 	%rd4, %rd1, %rd8;
	ld.global.u32 	%r12, [%rd4];
	setp.ne.s32 	%p2, %r12, -1;
	@%p2 bra 	$L__BB1_7;
	cvta.to.global.u64 	%rd9, %rd2;
	add.s64 	%rd11, %rd9, %rd8;
	ld.global.u32 	%r16, [%rd11];
	ld.global.u32 	%r3, [%rd11+4];
	setp.ge.u32 	%p3, %r16, %r3;
	@%p3 bra 	$L__BB1_7;
	add.s32 	%r4, %r7, -1;
	cvta.to.global.u64 	%rd5, %rd3;
	bra.uni 	$L__BB1_5;
$L__BB1_4:
	add.s32 	%r16, %r16, 1;
	setp.ge.u32 	%p5, %r16, %r3;
	@%p5 bra 	$L__BB1_7;
$L__BB1_5:
	mul.wide.u32 	%rd12, %r16, 4;
	add.s64 	%rd13, %rd5, %rd12;
	ld.global.u32 	%r13, [%rd13];
	mul.wide.u32 	%rd14, %r13, 4;
	add.s64 	%rd15, %rd1, %rd14;
	ld.global.u32 	%r14, [%rd15];
	setp.ne.s32 	%p4, %r14, %r4;
	@%p4 bra 	$L__BB1_4;
	st.global.u32 	[%rd4], %r7;
	cvta.to.global.u64 	%rd16, %rd6;
	mov.b32 	%r15, 1;
	st.global.u32 	[%rd16], %r15;
$L__BB1_7:
	ret;

}
	// .globl	_Z23bsf_edge_centric_kernel8COOGraphPiS0_j
.visible .entry _Z23bsf_edge_centric_kernel8COOGraphPiS0_j(
	.param .align 8 .b8 _Z23bsf_edge_centric_kernel8COOGraphPiS0_j_param_0[32],
	.param .u64 .ptr .align 1 _Z23bsf_edge_centric_kernel8COOGraphPiS0_j_param_1,
	.param .u64 .ptr .align 1 _Z23bsf_edge_centric_kernel8COOGraphPiS0_j_param_2,
	.param .u32 _Z23bsf_edge_centric_kernel8COOGraphPiS0_j_param_3
)
{
	.reg .pred 	%p<4>;
	.reg .b32 	%r<14>;
	.reg .b64 	%rd<19>;

	ld.param.u64 	%rd5, [_Z23bsf_edge_centric_kernel8COOGraphPiS0_j_param_0+8];
	ld.param.u64 	%rd4, [_Z23bsf_edge_centric_kernel8COOGraphPiS0_j_param_0];
	ld.param.v2.u32 	{%r2, %r3}, [_Z23bsf_edge_centric_kernel8COOGraphPiS0_j_param_0+24];
	ld.param.u64 	%rd8, [_Z23bsf_edge_centric_kernel8COOGraphPiS0_j_param_1];
	ld.param.u64 	%rd7, [_Z23bsf_edge_centric_kernel8COOGraphPiS0_j_param_2];
	ld.param.u32 	%r4, [_Z23bsf_edge_centric_kernel8COOGraphPiS0_j_param_3];
	cvta.to.global.u64 	%rd1, %rd8;
	mov.u32 	%r5, %ctaid.x;
	mov.u32 	%r6, %ntid.x;
	mov.u32 	%r7, %tid.x;
	mad.lo.s32 	%r1, %r5, %r6, %r7;
	setp.ge.u32 	%p1, %r1, %r2;
	@%p1 bra 	$L__BB2_4;
	cvta.to.global.u64 	%rd9, %rd4;
	mul.wide.u32 	%rd10, %r1, 4;
	add.s64 	%rd11, %rd9, %rd10;
	ld.global.u32 	%r8, [%rd11];
	mul.wide.u32 	%rd12, %r8, 4;
	add.s64 	%rd13, %rd1, %rd12;
	ld.global.u32 	%r9, [%rd13];
	add.s32 	%r10, %r4, -1;
	setp.ne.s32 	%p2, %r9, %r10;
	@%p2 bra 	$L__BB2_4;
	cvta.to.global.u64 	%rd14, %rd5;
	add.s64 	%rd16, %rd14, %rd10;
	ld.global.u32 	%r11, [%rd16];
	mul.wide.u32 	%rd17, %r11, 4;
	add.s64 	%rd3, %rd1, %rd17;
	ld.global.u32 	%r12, [%rd3];
	setp.ne.s32 	%p3, %r12, -1;
	@%p3 bra 	$L__BB2_4;
	st.global.u32 	[%rd3], %r4;
	cvta.to.global.u64 	%rd18, %rd7;
	mov.b32 	%r13, 1;
	st.global.u32 	[%rd18], %r13;
$L__BB2_4:
	ret;

}
	// .globl	_Z34bsf_frontier_vertex_centric_kernel8CSRGraphPiS0_S0_iS0_j
.visible .entry _Z34bsf_frontier_vertex_centric_kernel8CSRGraphPiS0_S0_iS0_j(
	.param .align 8 .b8 _Z34bsf_frontier_vertex_centric_kernel8CSRGraphPiS0_S0_iS0_j_param_0[32],
	.param .u64 .ptr .align 1 _Z34bsf_frontier_vertex_centric_kernel8CSRGraphPiS0_S0_iS0_j_param_1,
	.param .u64 .ptr .align 1 _Z34bsf_frontier_vertex_centric_kernel8CSRGraphPiS0_S0_iS0_j_param_2,
	.param .u64 .ptr .align 1 _Z34bsf_frontier_vertex_centric_kernel8CSRGraphPiS0_S0_iS0_j_param_3,
	.param .u32 _Z34bsf_frontier_vertex_centric_kernel8CSRGraphPiS0_S0_iS0_j_param_4,
	.param .u64 .ptr .align 1 _Z34bsf_frontier_vertex_centric_kernel8CSRGraphPiS0_S0_iS0_j_param_5,
	.param .u32 _Z34bsf_frontier_vertex_centric_kernel8CSRGraphPiS0_S0_iS0_j_param_6
)
{
	.reg .pred 	%p<5>;
	.reg .b16 	%rs<5>;
	.reg .b32 	%r<24>;
	.reg .b64 	%rd<27>;

	ld.param.u64 	%rd8, [_Z34bsf_frontier_vertex_centric_kernel8CSRGraphPiS0_S0_iS0_j_param_0+8];
	ld.param.u64 	%rd7, [_Z34bsf_frontier_vertex_centric_kernel8CSRGraphPiS0_S0_iS0_j_param_0];
	ld.param.u64 	%rd10, [_Z34bsf_frontier_vertex_centric_kernel8CSRGraphPiS0_S0_iS0_j_param_1];
	ld.param.u64 	%rd11, [_Z34bsf_frontier_vertex_centric_kernel8CSRGraphPiS0_S0_iS0_j_param_2];
	ld.param.u64 	%rd12, [_Z34bsf_frontier_vertex_centric_kernel8CSRGraphPiS0_S0_iS0_j_param_3];
	ld.param.u32 	%r13, [_Z34bsf_frontier_vertex_centric_kernel8CSRGraphPiS0_S0_iS0_j_param_4];
	ld.param.u64 	%rd13, [_Z34bsf_frontier_vertex_centric_kernel8CSRGraphPiS0_S0_iS0_j_param_5];
	ld.param.u32 	%r7, [_Z34bsf_frontier_vertex_centric_kernel8CSRGraphPiS0_S0_iS0_j_param_6];
	mov.u32 	%r14, %ctaid.x;
	mov.u32 	%r15, %ntid.x;
	mov.u32 	%r16, %tid.x;
	mad.lo.s32 	%r1, %r14, %r15, %r16;
	setp.ge.u32 	%p1, %r1, %r13;
	@%p1 bra 	$L__BB3_6;
	cvta.to.global.u64 	%rd14, %rd7;
	cvta.to.global.u64 	%rd15, %rd11;
	mul.wide.u32 	%rd16, %r1, 4;
	add.s64 	%rd17, %rd15, %rd16;
	ld.global.u32 	%r17, [%rd17];
	mul.wide.u32 	%rd18, %r17, 4;
	add.s64 	%rd19, %rd14, %rd18;
	ld.global.u32 	%r23, [%rd19];
	add.s32 	%r18, %r17, 1;
	mul.wide.u32 	%rd20, %r18, 4;
	add.s64 	%rd2, %rd14, %rd20;
	ld.global.u32 	%r19, [%rd2];
	setp.ge.u32 	%p2, %r23, %r19;
	@%p2 bra 	$L__BB3_6;
	cvta.to.global.u64 	%rd3, %rd8;
	cvta.to.global.u64 	%rd4, %rd10;
	cvta.to.global.u64 	%rd5, %rd13;
	cvta.to.global.u64 	%rd6, %rd12;
$L__BB3_3:
	mul.wide.u32 	%rd21, %r23, 4;
	add.s64 	%rd22, %rd3, %rd21;
	ld.global.u32 	%r4, [%rd22];
	mul.wide.u32 	%rd23, %r4, 4;
	add.s64 	%rd24, %rd4, %rd23;
	atom.relaxed.global.cas.b32 	%r20, [%rd24], -1, %r7;
	setp.ne.s32 	%p3, %r20, -1;
	@%p3 bra 	$L__BB3_5;
	atom.global.add.u32 	%r21, [%rd5], 1;
	mul.wide.u32 	%rd25, %r21, 4;
	add.s64 	%rd26, %rd6, %rd25;
	st.global.u32 	[%rd26], %r4;
$L__BB3_5:
	add.s32 	%r23, %r23, 1;
	ld.global.u32 	%r22, [%rd2];
	setp.lt.u32 	%p4, %r23, %r22;
	@%p4 bra 	$L__BB3_3;
$L__BB3_6:
	ret;

}


// ===== COMPILED SASS (sm_100) =====

	.target	sm_100

	.elftype	@"ET_EXEC"


//--------------------- .note.nv.tkinfo           --------------------------
	.section	.note.nv.tkinfo,"",@"SHT_NOTE"
	.sectionflags	@"SHF_NOTE_NV_TKINFO"
	.tkinfo
        /*0018*/ 	.word	0x00000002
        /*0030*/ 	.string	""
        /*0030*/ 	.string	"ptxas"
        /*0030*/ 	.string	"Cuda compilation tools, release 13.0, V13.0.88"
        /*0030*/ 	.string	"Build cuda_13.0.r13.0/compiler.36424714_0"
        /*0030*/ 	.string	"-arch sm_100 -m 64 "



//--------------------- .note.nv.cuinfo           --------------------------
	.section	.note.nv.cuinfo,"",@"SHT_NOTE"
	.sectionflags	@"SHF_NOTE_NV_CUINFO"
        /*0018*/ 	.short	0x0002
        /*001a*/ 	.short	0x0064
        /*001c*/ 	.short	0x0082
	.zero		2


//--------------------- .nv.info                  --------------------------
	.section	.nv.info,"",@"SHT_CUDA_INFO"
	.align	4


	//----- nvinfo : EIATTR_REGCOUNT
	.align		4
        /*0000*/ 	.byte	0x04, 0x2f
        /*0002*/ 	.short	(.L_1 - .L_0)
	.align		4
.L_0:
        /*0004*/ 	.word	index@(_Z30bsf_push_vertex_centric_kernel8CSRGraphPiS0_j)
        /*0008*/ 	.word	0x00000014


	//----- nvinfo : EIATTR_FRAME_SIZE
	.align		4
.L_1:
        /*000c*/ 	.byte	0x04, 0x11
        /*000e*/ 	.short	(.L_3 - .L_2)
	.align		4
.L_2:
        /*0010*/ 	.word	index@(_Z30bsf_push_vertex_centric_kernel8CSRGraphPiS0_j)
        /*0014*/ 	.word	0x00000000


	//----- nvinfo : EIATTR_REGCOUNT
	.align		4
.L_3:
        /*0018*/ 	.byte	0x04, 0x2f
        /*001a*/ 	.short	(.L_5 - .L_4)
	.align		4
.L_4:
        /*001c*/ 	.word	index@(_Z30bsf_pull_vertex_centric_kernel8CSCGraphPiS0_j)
        /*0020*/ 	.word	0x00000010


	//----- nvinfo : EIATTR_FRAME_SIZE
	.align		4
.L_5:
        /*0024*/ 	.byte	0x04, 0x11
        /*0026*/ 	.short	(.L_7 - .L_6)
	.align		4
.L_6:
        /*0028*/ 	.word	index@(_Z30bsf_pull_vertex_centric_kernel8CSCGraphPiS0_j)
        /*002c*/ 	.word	0x00000000


	//----- nvinfo : EIATTR_REGCOUNT
	.align		4
.L_7:
        /*0030*/ 	.byte	0x04, 0x2f
        /*0032*/ 	.short	(.L_9 - .L_8)
	.align		4
.L_8:
        /*0034*/ 	.word	index@(_Z23bsf_edge_centric_kernel8COOGraphPiS0_j)
        /*0038*/ 	.word	0x00000010


	//----- nvinfo : EIATTR_FRAME_SIZE
	.align		4
.L_9:
        /*003c*/ 	.byte	0x04, 0x11
        /*003e*/ 	.short	(.L_11 - .L_10)
	.align		4
.L_10:
        /*0040*/ 	.word	index@(_Z23bsf_edge_centric_kernel8COOGraphPiS0_j)
        /*0044*/ 	.word	0x00000000


	//----- nvinfo : EIATTR_REGCOUNT
	.align		4
.L_11:
        /*0048*/ 	.byte	0x04, 0x2f
        /*004a*/ 	.short	(.L_13 - .L_12)
	.align		4
.L_12:
        /*004c*/ 	.word	index@(_Z34bsf_frontier_vertex_centric_kernel8CSRGraphPiS0_S0_iS0_j)
        /*0050*/ 	.word	0x00000016


	//----- nvinfo : EIATTR_FRAME_SIZE
	.align		4
.L_13:
        /*0054*/ 	.byte	0x04, 0x11
        /*0056*/ 	.short	(.L_15 - .L_14)
	.align		4
.L_14:
        /*0058*/ 	.word	index@(_Z34bsf_frontier_vertex_centric_kernel8CSRGraphPiS0_S0_iS0_j)
        /*005c*/ 	.word	0x00000000


	//----- nvinfo : EIATTR_MIN_STACK_SIZE
	.align		4
.L_15:
        /*0060*/ 	.byte	0x04, 0x12
        /*0062*/ 	.short	(.L_17 - .L_16)
	.align		4
.L_16:
        /*0064*/ 	.word	index@(_Z34bsf_frontier_vertex_centric_kernel8CSRGraphPiS0_S0_iS0_j)
        /*0068*/ 	.word	0x00000000


	//----- nvinfo : EIATTR_MIN_STACK_SIZE
	.align		4
.L_17:
        /*006c*/ 	.byte	0x04, 0x12
        /*006e*/ 	.short	(.L_19 - .L_18)
	.align		4
.L_18:
        /*0070*/ 	.word	index@(_Z23bsf_edge_centric_kernel8COOGraphPiS0_j)
        /*0074*/ 	.word	0x00000000


	//----- nvinfo : EIATTR_MIN_STACK_SIZE
	.align		4
.L_19:
        /*0078*/ 	.byte	0x04, 0x12
        /*007a*/ 	.short	(.L_21 - .L_20)
	.align		4
.L_20:
        /*007c*/ 	.word	index@(_Z30bsf_pull_vertex_centric_kernel8CSCGraphPiS0_j)
        /*0080*/ 	.word	0x00000000


	//----- nvinfo : EIATTR_MIN_STACK_SIZE
	.align		4
.L_21:
        /*0084*/ 	.byte	0x04, 0x12
        /*0086*/ 	.short	(.L_23 - .L_22)
	.align		4
.L_22:
        /*0088*/ 	.word	index@(_Z30bsf_push_vertex_centric_kernel8CSRGraphPiS0_j)
        /*008c*/ 	.word	0x00000000
.L_23:


//--------------------- .nv.compat                --------------------------
	.section	.nv.compat,"",@"SHT_CUDA_COMPAT_INFO"
	.align	4
        /*0000*/ 	.byte	0x02, 0x09, 0x00, 0x00, 0x02, 0x02, 0x01, 0x00, 0x02, 0x05, 0x05, 0x00, 0x03, 0x07, 0x01, 0x01
        /*0010*/ 	.byte	0x02, 0x03, 0x00, 0x00, 0x02, 0x06, 0x01, 0x00, 0x04, 0x0b, 0x08, 0x00, 0x09, 0x00, 0x00, 0x00
        /*0020*/ 	.byte	0x00, 0x00, 0x00, 0x00


//--------------------- .nv.info._Z34bsf_frontier_vertex_centric_kernel8CSRGraphPiS0_S0_iS0_j --------------------------
	.section	.nv.info._Z34bsf_frontier_vertex_centric_kernel8CSRGraphPiS0_S0_iS0_j,"",@"SHT_CUDA_INFO"
	.sectionflags	@""
	.align	4


	//----- nvinfo : EIATTR_CUDA_API_VERSION
	.align		4
        /*0000*/ 	.byte	0x04, 0x37
        /*0002*/ 	.short	(.L_25 - .L_24)
.L_24:
        /*0004*/ 	.word	0x00000082


	//----- nvinfo : EIATTR_KPARAM_INFO
	.align		4
.L_25:
        /*0008*/ 	.byte	0x04, 0x17
        /*000a*/ 	.short	(.L_27 - .L_26)
.L_26:
        /*000c*/ 	.word	0x00000000
        /*0010*/ 	.short	0x0006
        /*0012*/ 	.short	0x0048
        /*0014*/ 	.byte	0x00, 0xf0, 0x11, 0x00


	//----- nvinfo : EIATTR_KPARAM_INFO
	.align		4
.L_27:
        /*0018*/ 	.byte	0x04, 0x17
        /*001a*/ 	.short	(.L_29 - .L_28)
.L_28:
        /*001c*/ 	.word	0x00000000
        /*0020*/ 	.short	0x0005
        /*0022*/ 	.short	0x0040
        /*0024*/ 	.byte	0x00, 0xf5, 0x21, 0x00


	//----- nvinfo : EIATTR_KPARAM_INFO
	.align		4
.L_29:
        /*0028*/ 	.byte	0x04, 0x17
        /*002a*/ 	.short	(.L_31 - .L_30)
.L_30:
        /*002c*/ 	.word	0x00000000
        /*0030*/ 	.short	0x0004
        /*0032*/ 	.short	0x0038
        /*0034*/ 	.byte	0x00, 0xf0, 0x11, 0x00


	//----- nvinfo : EIATTR_KPARAM_INFO
	.align		4
.L_31:
        /*0038*/ 	.byte	0x04, 0x17
        /*003a*/ 	.short	(.L_33 - .L_32)
.L_32:
        /*003c*/ 	.word	0x00000000
        /*0040*/ 	.short	0x0003
        /*0042*/ 	.short	0x0030
        /*0044*/ 	.byte	0x00, 0xf5, 0x21, 0x00


	//----- nvinfo : EIATTR_KPARAM_INFO
	.align		4
.L_33:
        /*0048*/ 	.byte	0x04, 0x17
        /*004a*/ 	.short	(.L_35 - .L_34)
.L_34:
        /*004c*/ 	.word	0x00000000
        /*0050*/ 	.short	0x0002
        /*0052*/ 	.short	0x0028
        /*0054*/ 	.byte	0x00, 0xf5, 0x21, 0x00


	//----- nvinfo : EIATTR_KPARAM_INFO
	.align		4
.L_35:
        /*0058*/ 	.byte	0x04, 0x17
        /*005a*/ 	.short	(.L_37 - .L_36)
.L_36:
        /*005c*/ 	.word	0x00000000
        /*0060*/ 	.short	0x0001
        /*0062*/ 	.short	0x0020
        /*0064*/ 	.byte	0x00, 0xf5, 0x21, 0x00


	//----- nvinfo : EIATTR_KPARAM_INFO
	.align		4
.L_37:
        /*0068*/ 	.byte	0x04, 0x17
        /*006a*/ 	.short	(.L_39 - .L_38)
.L_38:
        /*006c*/ 	.word	0x00000000
        /*0070*/ 	.short	0x0000
        /*0072*/ 	.short	0x0000
        /*0074*/ 	.byte	0x00, 0xf0, 0x81, 0x00


	//----- nvinfo : EIATTR_SPARSE_MMA_MASK
	.align		4
.L_39:
        /*0078*/ 	.byte	0x03, 0x50
        /*007a*/ 	.short	0x0000


	//----- nvinfo : EIATTR_MAXREG_COUNT
	.align		4
        /*007c*/ 	.byte	0x03, 0x1b
        /*007e*/ 	.short	0x00ff


	//----- nvinfo : EIATTR_MERCURY_ISA_VERSION
	.align		4
        /*0080*/ 	.byte	0x03, 0x5f
        /*0082*/ 	.short	0x0101


	//----- nvinfo : EIATTR_INT_WARP_WIDE_INSTR_OFFSETS
	.align		4
        /*0084*/ 	.byte	0x04, 0x31
        /*0086*/ 	.short	(.L_41 - .L_40)


	//   ....[0]....
.L_40:
        /*0088*/ 	.word	0x00000210


	//   ....[1]....
        /*008c*/ 	.word	0x000002a0


	//----- nvinfo : EIATTR_VRC_CTA_INIT_COUNT
	.align		4
.L_41:
        /*0090*/ 	.byte	0x02, 0x4a
	.zero		1
	.zero		1


	//----- nvinfo : EIATTR_EXIT_INSTR_OFFSETS
	.align		4
        /*0094*/ 	.byte	0x04, 0x1c
        /*0096*/ 	.short	(.L_43 - .L_42)


	//   ....[0]....
.L_42:
        /*0098*/ 	.word	0x00000070


	//   ....[1]....
        /*009c*/ 	.word	0x00000130


	//   ....[2]....
        /*00a0*/ 	.word	0x00000330


	//----- nvinfo : EIATTR_CRS_STACK_SIZE
	.align		4
.L_43:
        /*00a4*/ 	.byte	0x04, 0x1e
        /*00a6*/ 	.short	(.L_45 - .L_44)
.L_44:
        /*00a8*/ 	.word	0x00000000


	//----- nvinfo : EIATTR_CBANK_PARAM_SIZE
	.align		4
.L_45:
        /*00ac*/ 	.byte	0x03, 0x19
        /*00ae*/ 	.short	0x004c


	//----- nvinfo : EIATTR_PARAM_CBANK
	.align		4
        /*00b0*/ 	.byte	0x04, 0x0a
        /*00b2*/ 	.short	(.L_47 - .L_46)
	.align		4
.L_46:
        /*00b4*/ 	.word	index@(.nv.constant0._Z34bsf_frontier_vertex_centric_kernel8CSRGraphPiS0_S0_iS0_j)
        /*00b8*/ 	.short	0x0380
        /*00ba*/ 	.short	0x004c


	//----- nvinfo : EIATTR_SW_WAR
	.align		4
.L_47:
        /*00bc*/ 	.byte	0x04, 0x36
        /*00be*/ 	.short	(.L_49 - .L_48)
.L_48:
        /*00c0*/ 	.word	0x00000008
.L_49:


//--------------------- .nv.info._Z23bsf_edge_centric_kernel8COOGraphPiS0_j --------------------------
	.section	.nv.info._Z23bsf_edge_centric_kernel8COOGraphPiS0_j,"",@"SHT_CUDA_INFO"
	.sectionflags	@""
	.align	4


	//----- nvinfo : EIATTR_CUDA_API_VERSION
	.align		4
        /*0000*/ 	.byte	0x04, 0x37
        /*0002*/ 	.short	(.L_51 - .L_50)
.L_50:
        /*0004*/ 	.word	0x00000082


	//----- nvinfo : EIATTR_KPARAM_INFO
	.align		4
.L_51:
        /*0008*/ 	.byte	0x04, 0x17
        /*000a*/ 	.short	(.L_53 - .L_52)
.L_52:
        /*000c*/ 	.word	0x00000000
        /*0010*/ 	.short	0x0003
        /*0012*/ 	.short	0x0030
        /*0014*/ 	.byte	0x00, 0xf0, 0x11, 0x00


	//----- nvinfo : EIATTR_KPARAM_INFO
	.align		4
.L_53:
        /*0018*/ 	.byte	0x04, 0x17
        /*001a*/ 	.short	(.L_55 - .L_54)
.L_54:
        /*001c*/ 	.word	0x00000000
        /*0020*/ 	.short	0x0002
        /*0022*/ 	.short	0x0028
        /*0024*/ 	.byte	0x00, 0xf5, 0x21, 0x00


	//----- nvinfo : EIATTR_KPARAM_INFO
	.align		4
.L_55:
        /*0028*/ 	.byte	0x04, 0x17
        /*002a*/ 	.short	(.L_57 - .L_56)
.L_56:
        /*002c*/ 	.word	0x00000000
        /*0030*/ 	.short	0x0001
        /*0032*/ 	.short	0x0020
        /*0034*/ 	.byte	0x00, 0xf5, 0x21, 0x00


	//----- nvinfo : EIATTR_KPARAM_INFO
	.align		4
.L_57:
        /*0038*/ 	.byte	0x04, 0x17
        /*003a*/ 	.short	(.L_59 - .L_58)
.L_58:
        /*003c*/ 	.word	0x00000000
        /*0040*/ 	.short	0x0000
        /*0042*/ 	.short	0x0000
        /*0044*/ 	.byte	0x00, 0xf0, 0x81, 0x00


	//----- nvinfo : EIATTR_SPARSE_MMA_MASK
	.align		4
.L_59:
        /*0048*/ 	.byte	0x03, 0x50
        /*004a*/ 	.short	0x0000


	//----- nvinfo : EIATTR_MAXREG_COUNT
	.align		4
        /*004c*/ 	.byte	0x03, 0x1b
        /*004e*/ 	.short	0x00ff


	//----- nvinfo : EIATTR_MERCURY_ISA_VERSION
	.align		4
        /*0050*/ 	.byte	0x03, 0x5f
        /*0052*/ 	.short	0x0101


	//----- nvinfo : EIATTR_VRC_CTA_INIT_COUNT
	.align		4
        /*0054*/ 	.byte	0x02, 0x4a
	.zero		1
	.zero		1


	//----- nvinfo : EIATTR_EXIT_INSTR_OFFSETS
	.align		4
        /*0058*/ 	.byte	0x04, 0x1c
        /*005a*/ 	.short	(.L_61 - .L_60)


	//   ....[0]....
.L_60:
        /*005c*/ 	.word	0x00000070


	//   ....[1]....
        /*0060*/ 	.word	0x00000120


	//   ....[2]....
        /*0064*/ 	.word	0x00000190


	//   ....[3]....
        /*0068*/ 	.word	0x000001e0


	//----- nvinfo : EIATTR_CBANK_PARAM_SIZE
	.align		4
.L_61:
        /*006c*/ 	.byte	0x03, 0x19
        /*006e*/ 	.short	0x0034


	//----- nvinfo : EIATTR_PARAM_CBANK
	.align		4
        /*0070*/ 	.byte	0x04, 0x0a
        /*0072*/ 	.short	(.L_63 - .L_62)
	.align		4
.L_62:
        /*0074*/ 	.word	index@(.nv.constant0._Z23bsf_edge_centric_kernel8COOGraphPiS0_j)
        /*0078*/ 	.short	0x0380
        /*007a*/ 	.short	0x0034


	//----- nvinfo : EIATTR_SW_WAR
	.align		4
.L_63:
        /*007c*/ 	.byte	0x04, 0x36
        /*007e*/ 	.short	(.L_65 - .L_64)
.L_64:
        /*0080*/ 	.word	0x00000008
.L_65:


//--------------------- .nv.info._Z30bsf_pull_vertex_centric_kernel8CSCGraphPiS0_j --------------------------
	.section	.nv.info._Z30bsf_pull_vertex_centric_kernel8CSCGraphPiS0_j,"",@"SHT_CUDA_INFO"
	.sectionflags	@""
	.align	4


	//----- nvinfo : EIATTR_CUDA_API_VERSION
	.align		4
        /*0000*/ 	.byte	0x04, 0x37
        /*0002*/ 	.short	(.L_67 - .L_66)
.L_66:
        /*0004*/ 	.word	0x00000082


	//----- nvinfo : EIATTR_KPARAM_INFO
	.align		4
.L_67:
        /*0008*/ 	.byte	0x04, 0x17
        /*000a*/ 	.short	(.L_69 - .L_68)
.L_68:
        /*000c*/ 	.word	0x00000000
        /*0010*/ 	.short	0x0003
        /*0012*/ 	.short	0x0030
        /*0014*/ 	.byte	0x00, 0xf0, 0x11, 0x00


	//----- nvinfo : EIATTR_KPARAM_INFO
	.align		4
.L_69:
        /*0018*/ 	.byte	0x04, 0x17
        /*001a*/ 	.short	(.L_71 - .L_70)
.L_70:
        /*001c*/ 	.word	0x00000000
        /*0020*/ 	.short	0x0002
        /*0022*/ 	.short	0x0028
        /*0024*/ 	.byte	0x00, 0xf5, 0x21, 0x00


	//----- nvinfo : EIATTR_KPARAM_INFO
	.align		4
.L_71:
        /*0028*/ 	.byte	0x04, 0x17
        /*002a*/ 	.short	(.L_73 - .L_72)
.L_72:
        /*002c*/ 	.word	0x00000000
        /*0030*/ 	.short	0x0001
        /*0032*/ 	.short	0x0020
        /*0034*/ 	.byte	0x00, 0xf5, 0x21, 0x00


	//----- nvinfo : EIATTR_KPARAM_INFO
	.align		4
.L_73:
        /*0038*/ 	.byte	0x04, 0x17
        /*003a*/ 	.short	(.L_75 - .L_74)
.L_74:
        /*003c*/ 	.word	0x00000000
        /*0040*/ 	.short	0x0000
        /*0042*/ 	.short	0x0000
        /*0044*/ 	.byte	0x00, 0xf0, 0x81, 0x00


	//----- nvinfo : EIATTR_SPARSE_MMA_MASK
	.align		4
.L_75:
        /*0048*/ 	.byte	0x03, 0x50
        /*004a*/ 	.short	0x0000


	//----- nvinfo : EIATTR_MAXREG_COUNT
	.align		4
        /*004c*/ 	.byte	0x03, 0x1b
        /*004e*/ 	.short	0x00ff


	//----- nvinfo : EIATTR_MERCURY_ISA_VERSION
	.align		4
        /*0050*/ 	.byte	0x03, 0x5f
        /*0052*/ 	.short	0x0101


	//----- nvinfo : EIATTR_VRC_CTA_INIT_COUNT
	.align		4
        /*0054*/ 	.byte	0x02, 0x4a
	.zero		1
	.zero		1


	//----- nvinfo : EIATTR_EXIT_INSTR_OFFSETS
	.align		4
        /*0058*/ 	.byte	0x04, 0x1c
        /*005a*/ 	.short	(.L_77 - .L_76)


	//   ....[0]....
.L_76:
        /*005c*/ 	.word	0x00000070


	//   ....[1]....
        /*0060*/ 	.word	0x000000d0


	//   ....[2]....
        /*0064*/ 	.word	0x00000130


	//   ....[3]....
        /*0068*/ 	.word	0x00000220


	//   ....[4]....
        /*006c*/ 	.word	0x000002f0


	//----- nvinfo : EIATTR_CRS_STACK_SIZE
	.align		4
.L_77:
        /*0070*/ 	.byte	0x04, 0x1e
        /*0072*/ 	.short	(.L_79 - .L_78)
.L_78:
        /*0074*/ 	.word	0x00000000


	//----- nvinfo : EIATTR_CBANK_PARAM_SIZE
	.align		4
.L_79:
        /*0078*/ 	.byte	0x03, 0x19
        /*007a*/ 	.short	0x0034


	//----- nvinfo : EIATTR_PARAM_CBANK
	.align		4
        /*007c*/ 	.byte	0x04, 0x0a
        /*007e*/ 	.short	(.L_81 - .L_80)
	.align		4
.L_80:
        /*0080*/ 	.word	index@(.nv.constant0._Z30bsf_pull_vertex_centric_kernel8CSCGraphPiS0_j)
        /*0084*/ 	.short	0x0380
        /*0086*/ 	.short	0x0034


	//----- nvinfo : EIATTR_SW_WAR
	.align		4
.L_81:
        /*0088*/ 	.byte	0x04, 0x36
        /*008a*/ 	.short	(.L_83 - .L_82)
.L_82:
        /*008c*/ 	.word	0x00000008
.L_83:


//--------------------- .nv.info._Z30bsf_push_vertex_centric_kernel8CSRGraphPiS0_j --------------------------
	.section	.nv.info._Z30bsf_push_vertex_centric_kernel8CSRGraphPiS0_j,"",@"SHT_CUDA_INFO"
	.sectionflags	@""
	.align	4


	//----- nvinfo : EIATTR_CUDA_API_VERSION
	.align		4
        /*0000*/ 	.byte	0x04, 0x37
        /*0002*/ 	.short	(.L_85 - .L_84)
.L_84:
        /*0004*/ 	.word	0x00000082


	//----- nvinfo : EIATTR_KPARAM_INFO
	.align		4
.L_85:
        /*0008*/ 	.byte	0x04, 0x17
        /*000a*/ 	.short	(.L_87 - .L_86)
.L_86:
        /*000c*/ 	.word	0x00000000
        /*0010*/ 	.short	0x0003
        /*0012*/ 	.short	0x0030
        /*0014*/ 	.byte	0x00, 0xf0, 0x11, 0x00


	//----- nvinfo : EIATTR_KPARAM_INFO
	.align		4
.L_87:
        /*0018*/ 	.byte	0x04, 0x17
        /*001a*/ 	.short	(.L_89 - .L_88)
.L_88:
        /*001c*/ 	.word	0x00000000
        /*0020*/ 	.short	0x0002
        /*0022*/ 	.short	0x0028
        /*0024*/ 	.byte	0x00, 0xf5, 0x21, 0x00


	//----- nvinfo : EIATTR_KPARAM_INFO
	.align		4
.L_89:
        /*0028*/ 	.byte	0x04, 0x17
        /*002a*/ 	.short	(.L_91 - .L_90)
.L_90:
        /*002c*/ 	.word	0x00000000
        /*0030*/ 	.short	0x0001
        /*0032*/ 	.short	0x0020
        /*0034*/ 	.byte	0x00, 0xf5, 0x21, 0x00


	//----- nvinfo : EIATTR_KPARAM_INFO
	.align		4
.L_91:
        /*0038*/ 	.byte	0x04, 0x17
        /*003a*/ 	.short	(.L_93 - .L_92)
.L_92:
        /*003c*/ 	.word	0x00000000
        /*0040*/ 	.short	0x0000
        /*0042*/ 	.short	0x0000
        /*0044*/ 	.byte	0x00, 0xf0, 0x81, 0x00


	//----- nvinfo : EIATTR_SPARSE_MMA_MASK
	.align		4
.L_93:
        /*0048*/ 	.byte	0x03, 0x50
        /*004a*/ 	.short	0x0000


	//----- nvinfo : EIATTR_MAXREG_COUNT
	.align		4
        /*004c*/ 	.byte	0x03, 0x1b
        /*004e*/ 	.short	0x00ff


	//----- nvinfo : EIATTR_MERCURY_ISA_VERSION
	.align		4
        /*0050*/ 	.byte	0x03, 0x5f
        /*0052*/ 	.short	0x0101


	//----- nvinfo : EIATTR_VRC_CTA_INIT_COUNT
	.align		4
        /*0054*/ 	.byte	0x02, 0x4a
	.zero		1
	.zero		1


	//----- nvinfo : EIATTR_EXIT_INSTR_OFFSETS
	.align		4
        /*0058*/ 	.byte	0x04, 0x1c
        /*005a*/ 	.short	(.L_95 - .L_94)


	//   ....[0]....
.L_94:
        /*005c*/ 	.word	0x00000070


	//   ....[1]....
        /*0060*/ 	.word	0x000000f0


	//   ....[2]....
        /*0064*/ 	.word	0x00000150


	//   ....[3]....
        /*0068*/ 	.word	0x000002a0


	//----- nvinfo : EIATTR_CRS_STACK_SIZE
	.align		4
.L_95:
        /*006c*/ 	.byte	0x04, 0x1e
        /*006e*/ 	.short	(.L_97 - .L_96)
.L_96:
        /*0070*/ 	.word	0x00000000


	//----- nvinfo : EIATTR_CBANK_PARAM_SIZE
	.align		4
.L_97:
        /*0074*/ 	.byte	0x03, 0x19
        /*0076*/ 	.short	0x0034


	//----- nvinfo : EIATTR_PARAM_CBANK
	.align		4
        /*0078*/ 	.byte	0x04, 0x0a
        /*007a*/ 	.short	(.L_99 - .L_98)
	.align		4
.L_98:
        /*007c*/ 	.word	index@(.nv.constant0._Z30bsf_push_vertex_centric_kernel8CSRGraphPiS0_j)
        /*0080*/ 	.short	0x0380
        /*0082*/ 	.short	0x0034


	//----- nvinfo : EIATTR_SW_WAR
	.align		4
.L_99:
        /*0084*/ 	.byte	0x04, 0x36
        /*0086*/ 	.short	(.L_101 - .L_100)
.L_100:
        /*0088*/ 	.word	0x00000008
.L_101:


//--------------------- .nv.callgraph             --------------------------
	.section	.nv.callgraph,"",@"SHT_CUDA_CALLGRAPH"
	.align	4
	.sectionentsize	8
	.align		4
        /*0000*/ 	.word	0x00000000
	.align		4
        /*0004*/ 	.word	0xffffffff
	.align		4
        /*0008*/ 	.word	0x00000000
	.align		4
        /*000c*/ 	.word	0xfffffffe
	.align		4
        /*0010*/ 	.word	0x00000000
	.align		4
        /*0014*/ 	.word	0xfffffffd
	.align		4
        /*0018*/ 	.word	0x00000000
	.align		4
        /*001c*/ 	.word	0xfffffffc


//--------------------- .text._Z34bsf_frontier_vertex_centric_kernel8CSRGraphPiS0_S0_iS0_j --------------------------
	.section	.text._Z34bsf_frontier_vertex_centric_kernel8CSRGraphPiS0_S0_iS0_j,"ax",@progbits
	.align	128
        .global         _Z34bsf_frontier_vertex_centric_kernel8CSRGraphPiS0_S0_iS0_j
        .type           _Z34bsf_frontier_vertex_centric_kernel8CSRGraphPiS0_S0_iS0_j,@function
        .size           _Z34bsf_frontier_vertex_centric_kernel8CSRGraphPiS0_S0_iS0_j,(.L_x_13 - _Z34bsf_frontier_vertex_centric_kernel8CSRGraphPiS0_S0_iS0_j)
        .other          _Z34bsf_frontier_vertex_centric_kernel8CSRGraphPiS0_S0_iS0_j,@"STO_CUDA_ENTRY STV_DEFAULT"
_Z34bsf_frontier_vertex_centric_kernel8CSRGraphPiS0_S0_iS0_j:
.text._Z34bsf_frontier_vertex_centric_kernel8CSRGraphPiS0_S0_iS0_j:
[----:B------:R-:W-:Y:S01]  /*0000*/  LDC R1, c[0x0][0x37c] ;  /* 0x0000df00ff017b82 */ /* 0x000fe20000000800 */
[----:B------:R-:W0:Y:S07]  /*0010*/  S2R R0, SR_TID.X ;  /* 0x0000000000007919 */ /* 0x000e2e0000002100 */
[----:B------:R-:W0:Y:S01]  /*0020*/  S2UR UR4, SR_CTAID.X ;  /* 0x00000000000479c3 */ /* 0x000e220000002500 */
[----:B------:R-:W1:Y:S07]  /*0030*/  LDCU UR5, c[0x0][0x3b8] ;  /* 0x00007700ff0577ac */ /* 0x000e6e0008000800 */
[----:B------:R-:W0:Y:S02]  /*0040*/  LDC R3, c[0x0][0x360] ;  /* 0x0000d800ff037b82 */ /* 0x000e240000000800 */
[----:B0-----:R-:W-:-:S05]  /*0050*/  IMAD R3, R3, UR4, R0 ;  /* 0x0000000403037c24 */ /* 0x001fca000f8e0200 */
[----:B-1----:R-:W-:-:S13]  /*0060*/  ISETP.GE.U32.AND P0, PT, R3, UR5, PT ;  /* 0x0000000503007c0c */ /* 0x002fda000bf06070 */
[----:B------:R-:W-:Y:S05]  /*0070*/  @P0 EXIT ;  /* 0x000000000000094d */ /* 0x000fea0003800000 */
[----:B------:R-:W0:Y:S01]  /*0080*/  LDC.64 R4, c[0x0][0x3a8] ;  /* 0x0000ea00ff047b82 */ /* 0x000e220000000a00 */
[----:B------:R-:W1:Y:S01]  /*0090*/  LDCU.64 UR4, c[0x0][0x358] ;  /* 0x00006b00ff0477ac */ /* 0x000e620008000a00 */
[----:B0-----:R-:W-:-:S06]  /*00a0*/  IMAD.WIDE.U32 R4, R3, 0x4, R4 ;  /* 0x0000000403047825 */ /* 0x001fcc00078e0004 */
[----:B------:R-:W0:Y:S01]  /*00b0*/  LDC.64 R2, c[0x0][0x380] ;  /* 0x0000e000ff027b82 */ /* 0x000e220000000a00 */
[----:B-1----:R-:W2:Y:S02]  /*00c0*/  LDG.E R5, desc[UR4][R4.64] ;  /* 0x0000000404057981 */ /* 0x002ea4000c1e1900 */
[C---:B--2---:R-:W-:Y:S01]  /*00d0*/  IADD3 R9, PT, PT, R5.reuse, 0x1, RZ ;  /* 0x0000000105097810 */ /* 0x044fe20007ffe0ff */
[----:B0-----:R-:W-:-:S04]  /*00e0*/  IMAD.WIDE.U32 R6, R5, 0x4, R2 ;  /* 0x0000000405067825 */ /* 0x001fc800078e0002 */
[----:B------:R-:W-:Y:S01]  /*00f0*/  IMAD.WIDE.U32 R2, R9, 0x4, R2 ;  /* 0x0000000409027825 */ /* 0x000fe200078e0002 */
[----:B------:R-:W2:Y:S04]  /*0100*/  LDG.E R11, desc[UR4][R6.64] ;  /* 0x00000004060b7981 */ /* 0x000ea8000c1e1900 */
[----:B------:R-:W2:Y:S02]  /*0110*/  LDG.E R0, desc[UR4][R2.64] ;  /* 0x0000000402007981 */ /* 0x000ea4000c1e1900 */
[----:B--2---:R-:W-:-:S13]  /*0120*/  ISETP.GE.U32.AND P0, PT, R11, R0, PT ;  /* 0x000000000b00720c */ /* 0x004fda0003f06070 */
[----:B------:R-:W-:Y:S05]  /*0130*/  @P0 EXIT ;  /* 0x000000000000094d */ /* 0x000fea0003800000 */
[----:B------:R-:W0:Y:S08]  /*0140*/  LDC.64 R4, c[0x0][0x388] ;  /* 0x0000e200ff047b82 */ /* 0x000e300000000a00 */
[----:B------:R-:W1:Y:S08]  /*0150*/  LDC.64 R6, c[0x0][0x3a0] ;  /* 0x0000e800ff067b82 */ /* 0x000e700000000a00 */
[----:B------:R-:W2:Y:S02]  /*0160*/  LDC.64 R8, c[0x0][0x3b0] ;  /* 0x0000ec00ff087b82 */ /* 0x000ea40000000a00 */
.L_x_2:
[----:B0-----:R-:W-:-:S05]  /*0170*/  IMAD.WIDE.U32 R12, R11, 0x4, R4 ;  /* 0x000000040b0c7825 */ /* 0x001fca00078e0004 */
[----:B------:R-:W1:Y:S01]  /*0180*/  LDG.E R19, desc[UR4][R12.64] ;  /* 0x000000040c137981 */ /* 0x000e62000c1e1900 */
[----:B------:R-:W0:Y:S01]  /*0190*/  LDC R17, c[0x0][0x3c8] ;  /* 0x0000f200ff117b82 */ /* 0x000e220000000800 */
[----:B------:R-:W-:Y:S01]  /*01a0*/  MOV R16, 0xffffffff ;  /* 0xffffffff00107802 */ /* 0x000fe20000000f00 */
[----:B-1----:R-:W-:-:S06]  /*01b0*/  IMAD.WIDE.U32 R14, R19, 0x4, R6 ;  /* 0x00000004130e7825 */ /* 0x002fcc00078e0006 */
[----:B0-----:R-:W3:Y:S01]  /*01c0*/  ATOMG.E.CAS.STRONG.GPU PT, R14, [R14], R16, R17 ;  /* 0x000000100e0e73a9 */ /* 0x001ee200001ee111 */
[----:B------:R-:W-:Y:S01]  /*01d0*/  BSSY.RECONVERGENT B0, `(.L_x_0) ;  /* 0x0000011000007945 */ /* 0x000fe20003800200 */
[----:B---3--:R-:W-:-:S13]  /*01e0*/  ISETP.NE.AND P0, PT, R14, -0x1, PT ;  /* 0xffffffff0e00780c */ /* 0x008fda0003f05270 */
[----:B------:R-:W-:Y:S05]  /*01f0*/  @P0 BRA `(.L_x_1) ;  /* 0x0000000000380947 */ /* 0x000fea0003800000 */
[----:B------:R-:W0:Y:S01]  /*0200*/  S2R R15, SR_LANEID ;  /* 0x00000000000f7919 */ /* 0x000e220000000000 */
[----:B------:R-:W-:Y:S01]  /*0210*/  VOTEU.ANY UR6, UPT, PT ;  /* 0x0000000000067886 */ /* 0x000fe200038e0100 */
[----:B------:R-:W1:Y:S01]  /*0220*/  LDC.64 R12, c[0x0][0x3c0] ;  /* 0x0000f000ff0c7b82 */ /* 0x000e620000000a00 */
[----:B------:R-:W0:Y:S08]  /*0230*/  FLO.U32 R0, UR6 ;  /* 0x0000000600007d00 */ /* 0x000e3000080e0000 */
[----:B------:R-:W1:Y:S01]  /*0240*/  POPC R17, UR6 ;  /* 0x0000000600117d09 */ /* 0x000e620008000000 */
[----:B0-----:R-:W-:-:S13]  /*0250*/  ISETP.EQ.U32.AND P0, PT, R0, R15, PT ;  /* 0x0000000f0000720c */ /* 0x001fda0003f02070 */
[----:B-1----:R-:W3:Y:S01]  /*0260*/  @P0 ATOMG.E.ADD.STRONG.GPU PT, R13, desc[UR4][R12.64], R17 ;  /* 0x800000110c0d09a8 */ /* 0x002ee200081ef104 */
[----:B------:R-:W0:Y:S02]  /*0270*/  S2R R10, SR_LTMASK ;  /* 0x00000000000a7919 */ /* 0x000e240000003900 */
[----:B0-----:R-:W-:-:S06]  /*0280*/  LOP3.LUT R10, R10, UR6, RZ, 0xc0, !PT ;  /* 0x000000060a0a7c12 */ /* 0x001fcc000f8ec0ff */
[----:B------:R-:W0:Y:S01]  /*0290*/  POPC R10, R10 ;  /* 0x0000000a000a7309 */ /* 0x000e220000000000 */
[----:B---3--:R-:W0:Y:S02]  /*02a0*/  SHFL.IDX PT, R15, R13, R0, 0x1f ;  /* 0x00001f000d0f7589 */ /* 0x008e2400000e0000 */
[----:B0-----:R-:W-:-:S05]  /*02b0*/  IADD3 R15, PT, PT, R15, R10, RZ ;  /* 0x0000000a0f0f7210 */ /* 0x001fca0007ffe0ff */
[----:B--2---:R-:W-:-:S05]  /*02c0*/  IMAD.WIDE.U32 R14, R15, 0x4, R8 ;  /* 0x000000040f0e7825 */ /* 0x004fca00078e0008 */
[----:B------:R0:W-:Y:S02]  /*02d0*/  STG.E desc[UR4][R14.64], R19 ;  /* 0x000000130e007986 */ /* 0x0001e4000c101904 */
.L_x_1:
[----:B------:R-:W-:Y:S05]  /*02e0*/  BSYNC.RECONVERGENT B0 ;  /* 0x0000000000007941 */ /* 0x000fea0003800200 */
.L_x_0:
[----:B------:R-:W3:Y:S01]  /*02f0*/  LDG.E R0, desc[UR4][R2.64] ;  /* 0x0000000402007981 */ /* 0x000ee2000c1e1900 */
[----:B------:R-:W-:-:S04]  /*0300*/  IADD3 R11, PT, PT, R11, 0x1, RZ ;  /* 0x000000010b0b7810 */ /* 0x000fc80007ffe0ff */
[----:B---3--:R-:W-:-:S13]  /*0310*/  ISETP.GE.U32.AND P0, PT, R11, R0, PT ;  /* 0x000000000b00720c */ /* 0x008fda0003f06070 */
[----:B------:R-:W-:Y:S05]  /*0320*/  @!P0 BRA `(.L_x_2) ;  /* 0xfffffffc00908947 */ /* 0x000fea000383ffff */
[----:B------:R-:W-:Y:S05]  /*0330*/  EXIT ;  /* 0x000000000000794d */ /* 0x000fea0003800000 */
.L_x_3:
[----:B------:R-:W-:-:S00]  /*0340*/  BRA `(.L_x_3) ;  /* 0xfffffffc00fc7947 */ /* 0x000fc0000383ffff */
[----:B------:R-:W-:-:S00]  /*0350*/  NOP ;  /* 0x0000000000007918 */ /* 0x000fc00000000000 */
        /* <DEDUP_REMOVED lines=10> */
.L_x_13:


//--------------------- .text._Z23bsf_edge_centric_kernel8COOGraphPiS0_j --------------------------
	.section	.text._Z23bsf_edge_centric_kernel8COOGraphPiS0_j,"ax",@progbits
	.align	128
        .global         _Z23bsf_edge_centric_kernel8COOGraphPiS0_j
        .type           _Z23bsf_edge_centric_kernel8COOGraphPiS0_j,@function
        .size           _Z23bsf_edge_centric_kernel8COOGraphPiS0_j,(.L_x_14 - _Z23bsf_edge_centric_kernel8COOGraphPiS0_j)
        .other          _Z23bsf_edge_centric_kernel8COOGraphPiS0_j,@"STO_CUDA_ENTRY STV_DEFAULT"
_Z23bsf_edge_centric_kernel8COOGraphPiS0_j:
.text._Z23bsf_edge_centric_kernel8COOGraphPiS0_j:
        /* <DEDUP_REMOVED lines=9> */
[----:B------:R-:W1:Y:S07]  /*0090*/  LDCU.64 UR4, c[0x0][0x358] ;  /* 0x00006b00ff0477ac */ /* 0x000e6e0008000a00 */
[----:B------:R-:W2:Y:S08]  /*00a0*/  LDC.64 R6, c[0x0][0x3a0] ;  /* 0x0000e800ff067b82 */ /* 0x000eb00000000a00 */
[----:B------:R-:W3:Y:S01]  /*00b0*/  LDC R13, c[0x0][0x3b0] ;  /* 0x0000ec00ff0d7b82 */ /* 0x000ee20000000800 */
[----:B0-----:R-:W-:-:S06]  /*00c0*/  IMAD.WIDE.U32 R2, R9, 0x4, R2 ;  /* 0x0000000409027825 */ /* 0x001fcc00078e0002 */
[----:B-1----:R-:W2:Y:S02]  /*00d0*/  LDG.E R3, desc[UR4][R2.64] ;  /* 0x0000000402037981 */ /* 0x002ea4000c1e1900 */
[----:B--2---:R-:W-:-:S06]  /*00e0*/  IMAD.WIDE.U32 R4, R3, 0x4, R6 ;  /* 0x0000000403047825 */ /* 0x004fcc00078e0006 */
[----:B------:R-:W2:Y:S01]  /*00f0*/  LDG.E R4, desc[UR4][R4.64] ;  /* 0x0000000404047981 */ /* 0x000ea2000c1e1900 */
[----:B---3--:R-:W-:-:S04]  /*0100*/  IADD3 R11, PT, PT, R13, -0x1, RZ ;  /* 0xffffffff0d0b7810 */ /* 0x008fc80007ffe0ff */
[----:B--2---:R-:W-:-:S13]  /*0110*/  ISETP.NE.AND P0, PT, R4, R11, PT ;  /* 0x0000000b0400720c */ /* 0x004fda0003f05270 */
[----:B------:R-:W-:Y:S05]  /*0120*/  @P0 EXIT ;  /* 0x000000000000094d */ /* 0x000fea0003800000 */
[----:B------:R-:W0:Y:S02]  /*0130*/  LDC.64 R2, c[0x0][0x388] ;  /* 0x0000e200ff027b82 */ /* 0x000e240000000a00 */
[----:B0-----:R-:W-:-:S06]  /*0140*/  IMAD.WIDE.U32 R2, R9, 0x4, R2 ;  /* 0x0000000409027825 */ /* 0x001fcc00078e0002 */
[----:B------:R-:W2:Y:S02]  /*0150*/  LDG.E R3, desc[UR4][R2.64] ;  /* 0x0000000402037981 */ /* 0x000ea4000c1e1900 */
[----:B--2---:R-:W-:-:S05]  /*0160*/  IMAD.WIDE.U32 R4, R3, 0x4, R6 ;  /* 0x0000000403047825 */ /* 0x004fca00078e0006 */
[----:B------:R-:W2:Y:S02]  /*0170*/  LDG.E R0, desc[UR4][R4.64] ;  /* 0x0000000404007981 */ /* 0x000ea4000c1e1900 */
[----:B--2---:R-:W-:-:S13]  /*0180*/  ISETP.NE.AND P0, PT, R0, -0x1, PT ;  /* 0xffffffff0000780c */ /* 0x004fda0003f05270 */
[----:B------:R-:W-:Y:S05]  /*0190*/  @P0 EXIT ;  /* 0x000000000000094d */ /* 0x000fea0003800000 */
[----:B------:R-:W0:Y:S01]  /*01a0*/  LDC.64 R2, c[0x0][0x3a8] ;  /* 0x0000ea00ff027b82 */ /* 0x000e220000000a00 */
[----:B------:R-:W-:Y:S01]  /*01b0*/  HFMA2 R7, -RZ, RZ, 0, 5.9604644775390625e-08 ;  /* 0x00000001ff077431 */ /* 0x000fe200000001ff */
[----:B------:R-:W-:Y:S04]  /*01c0*/  STG.E desc[UR4][R4.64], R13 ;  /* 0x0000000d04007986 */ /* 0x000fe8000c101904 */
[----:B0-----:R-:W-:Y:S01]  /*01d0*/  STG.E desc[UR4][R2.64], R7 ;  /* 0x0000000702007986 */ /* 0x001fe2000c101904 */
[----:B------:R-:W-:Y:S05]  /*01e0*/  EXIT ;  /* 0x000000000000794d */ /* 0x000fea0003800000 */
.L_x_4:
        /* <DEDUP_REMOVED lines=9> */
.L_x_14:


//--------------------- .text._Z30bsf_pull_vertex_centric_kernel8CSCGraphPiS0_j --------------------------
	.section	.text._Z30bsf_pull_vertex_centric_kernel8CSCGraphPiS0_j,"ax",@progbits
	.align	128
        .global         _Z30bsf_pull_vertex_centric_kernel8CSCGraphPiS0_j
        .type           _Z30bsf_pull_vertex_centric_kernel8CSCGraphPiS0_j,@function
        .size           _Z30bsf_pull_vertex_centric_kernel8CSCGraphPiS0_j,(.L_x_15 - _Z30bsf_pull_vertex_centric_kernel8CSCGraphPiS0_j)
        .other          _Z30bsf_pull_vertex_centric_kernel8CSCGraphPiS0_j,@"STO_CUDA_ENTRY STV_DEFAULT"
_Z30bsf_pull_vertex_centric_kernel8CSCGraphPiS0_j:
.text._Z30bsf_pull_vertex_centric_kernel8CSCGraphPiS0_j:
        /* <DEDUP_REMOVED lines=10> */
[----:B0-----:R-:W-:-:S05]  /*00a0*/  IMAD.WIDE.U32 R2, R9, 0x4, R6 ;  /* 0x0000000409027825 */ /* 0x001fca00078e0006 */
[----:B-1----:R-:W2:Y:S02]  /*00b0*/  LDG.E R0, desc[UR6][R2.64] ;  /* 0x0000000602007981 */ /* 0x002ea4000c1e1900 */
[----:B--2---:R-:W-:-:S13]  /*00c0*/  ISETP.NE.AND P0, PT, R0, -0x1, PT ;  /* 0xffffffff0000780c */ /* 0x004fda0003f05270 */
[----:B------:R-:W-:Y:S05]  /*00d0*/  @P0 EXIT ;  /* 0x000000000000094d */ /* 0x000fea0003800000 */
[----:B------:R-:W0:Y:S02]  /*00e0*/  LDC.64 R4, c[0x0][0x380] ;  /* 0x0000e000ff047b82 */ /* 0x000e240000000a00 */
[----:B0-----:R-:W-:-:S05]  /*00f0*/  IMAD.WIDE.U32 R4, R9, 0x4, R4 ;  /* 0x0000000409047825 */ /* 0x001fca00078e0004 */
[----:B------:R-:W2:Y:S04]  /*0100*/  LDG.E R0, desc[UR6][R4.64] ;  /* 0x0000000604007981 */ /* 0x000ea8000c1e1900 */
[----:B------:R-:W2:Y:S02]  /*0110*/  LDG.E R13, desc[UR6][R4.64+0x4] ;  /* 0x00000406040d7981 */ /* 0x000ea4000c1e1900 */
[----:B--2---:R-:W-:-:S13]  /*0120*/  ISETP.GE.U32.AND P0, PT, R0, R13, PT ;  /* 0x0000000d0000720c */ /* 0x004fda0003f06070 */
[----:B------:R-:W-:Y:S05]  /*0130*/  @P0 EXIT ;  /* 0x000000000000094d */ /* 0x000fea0003800000 */
[----:B------:R-:W0:Y:S01]  /*0140*/  LDC.64 R4, c[0x0][0x388] ;  /* 0x0000e200ff047b82 */ /* 0x000e220000000a00 */
[----:B------:R-:W1:Y:S07]  /*0150*/  LDCU UR4, c[0x0][0x3b0] ;  /* 0x00007600ff0477ac */ /* 0x000e6e0008000800 */
[----:B------:R-:W2:Y:S08]  /*0160*/  LDC.64 R8, c[0x0][0x388] ;  /* 0x0000e200ff087b82 */ /* 0x000eb00000000a00 */
[----:B------:R-:W3:Y:S01]  /*0170*/  LDC.64 R10, c[0x0][0x3a0] ;  /* 0x0000e800ff0a7b82 */ /* 0x000ee20000000a00 */
[----:B0-----:R-:W-:-:S06]  /*0180*/  IMAD.WIDE.U32 R4, R0, 0x4, R4 ;  /* 0x0000000400047825 */ /* 0x001fcc00078e0004 */
[----:B------:R-:W4:Y:S02]  /*0190*/  LDG.E R5, desc[UR6][R4.64] ;  /* 0x0000000604057981 */ /* 0x000f24000c1e1900 */
[----:B----4-:R-:W-:-:S06]  /*01a0*/  IMAD.WIDE.U32 R6, R5, 0x4, R6 ;  /* 0x0000000405067825 */ /* 0x010fcc00078e0006 */
[----:B------:R-:W4:Y:S01]  /*01b0*/  LDG.E R6, desc[UR6][R6.64] ;  /* 0x0000000606067981 */ /* 0x000f22000c1e1900 */
[----:B-1----:R-:W-:Y:S01]  /*01c0*/  UIADD3 UR4, UPT, UPT, UR4, -0x1, URZ ;  /* 0xffffffff04047890 */ /* 0x002fe2000fffe0ff */
[----:B------:R-:W-:Y:S05]  /*01d0*/  BSSY.RECONVERGENT B0, `(.L_x_5) ;  /* 0x000000c000007945 */ /* 0x000fea0003800200 */
[----:B----4-:R-:W-:-:S13]  /*01e0*/  ISETP.NE.AND P0, PT, R6, UR4, PT ;  /* 0x0000000406007c0c */ /* 0x010fda000bf05270 */
[----:B--23--:R-:W-:Y:S05]  /*01f0*/  @!P0 BRA `(.L_x_6) ;  /* 0x0000000000248947 */ /* 0x00cfea0003800000 */
.L_x_7:
[----:B------:R-:W-:-:S04]  /*0200*/  IADD3 R0, PT, PT, R0, 0x1, RZ ;  /* 0x0000000100007810 */ /* 0x000fc80007ffe0ff */
[----:B------:R-:W-:-:S13]  /*0210*/  ISETP.GE.U32.AND P0, PT, R0, R13, PT ;  /* 0x0000000d0000720c */ /* 0x000fda0003f06070 */
[----:B------:R-:W-:Y:S05]  /*0220*/  @P0 EXIT ;  /* 0x000000000000094d */ /* 0x000fea0003800000 */
[----:B------:R-:W-:-:S05]  /*0230*/  IMAD.WIDE.U32 R6, R0, 0x4, R8 ;  /* 0x0000000400067825 */ /* 0x000fca00078e0008 */
[----:B------:R-:W2:Y:S02]  /*0240*/  LDG.E R5, desc[UR6][R6.64] ;  /* 0x0000000606057981 */ /* 0x000ea4000c1e1900 */
[----:B--2---:R-:W-:-:S06]  /*0250*/  IMAD.WIDE.U32 R4, R5, 0x4, R10 ;  /* 0x0000000405047825 */ /* 0x004fcc00078e000a */
[----:B------:R-:W2:Y:S02]  /*0260*/  LDG.E R4, desc[UR6][R4.64] ;  /* 0x0000000604047981 */ /* 0x000ea4000c1e1900 */
[----:B--2---:R-:W-:-:S13]  /*0270*/  ISETP.NE.AND P0, PT, R4, UR4, PT ;  /* 0x0000000404007c0c */ /* 0x004fda000bf05270 */
[----:B------:R-:W-:Y:S05]  /*0280*/  @P0 BRA `(.L_x_7) ;  /* 0xfffffffc00dc0947 */ /* 0x000fea000383ffff */
.L_x_6:
[----:B------:R-:W-:Y:S05]  /*0290*/  BSYNC.RECONVERGENT B0 ;  /* 0x0000000000007941 */ /* 0x000fea0003800200 */
.L_x_5:
[----:B------:R-:W0:Y:S01]  /*02a0*/  LDC R9, c[0x0][0x3b0] ;  /* 0x0000ec00ff097b82 */ /* 0x000e220000000800 */
[----:B------:R-:W-:-:S07]  /*02b0*/  HFMA2 R7, -RZ, RZ, 0, 5.9604644775390625e-08 ;  /* 0x00000001ff077431 */ /* 0x000fce00000001ff */
[----:B------:R-:W1:Y:S01]  /*02c0*/  LDC.64 R4, c[0x0][0x3a8] ;  /* 0x0000ea00ff047b82 */ /* 0x000e620000000a00 */
[----:B0-----:R-:W-:Y:S04]  /*02d0*/  STG.E desc[UR6][R2.64], R9 ;  /* 0x0000000902007986 */ /* 0x001fe8000c101906 */
[----:B-1----:R-:W-:Y:S01]  /*02e0*/  STG.E desc[UR6][R4.64], R7 ;  /* 0x0000000704007986 */ /* 0x002fe2000c101906 */
[----:B------:R-:W-:Y:S05]  /*02f0*/  EXIT ;  /* 0x000000000000794d */ /* 0x000fea0003800000 */
.L_x_8:
        /* <DEDUP_REMOVED lines=16> */
.L_x_15:


//--------------------- .text._Z30bsf_push_vertex_centric_kernel8CSRGraphPiS0_j --------------------------
	.section	.text._Z30bsf_push_vertex_centric_kernel8CSRGraphPiS0_j,"ax",@progbits
	.align	128
        .global         _Z30bsf_push_vertex_centric_kernel8CSRGraphPiS0_j
        .type           _Z30bsf_push_vertex_centric_kernel8CSRGraphPiS0_j,@function
        .size           _Z30bsf_push_vertex_centric_kernel8CSRGraphPiS0_j,(.L_x_16 - _Z30bsf_push_vertex_centric_kernel8CSRGraphPiS0_j)
        .other          _Z30bsf_push_vertex_centric_kernel8CSRGraphPiS0_j,@"STO_CUDA_ENTRY STV_DEFAULT"
_Z30bsf_push_vertex_centric_kernel8CSRGraphPiS0_j:
.text._Z30bsf_push_vertex_centric_kernel8CSRGraphPiS0_j:
        /* <DEDUP_REMOVED lines=10> */
[----:B------:R-:W2:Y:S01]  /*00a0*/  LDCU UR4, c[0x0][0x3b0] ;  /* 0x00007600ff0477ac */ /* 0x000ea20008000800 */
[----:B0-----:R-:W-:-:S06]  /*00b0*/  IMAD.WIDE.U32 R2, R5, 0x4, R2 ;  /* 0x0000000405027825 */ /* 0x001fcc00078e0002 */
[----:B-1----:R-:W3:Y:S01]  /*00c0*/  LDG.E R2, desc[UR6][R2.64] ;  /* 0x0000000602027981 */ /* 0x002ee2000c1e1900 */
[----:B--2---:R-:W-:-:S06]  /*00d0*/  UIADD3 UR4, UPT, UPT, UR4, -0x1, URZ ;  /* 0xffffffff04047890 */ /* 0x004fcc000fffe0ff */
[----:B---3--:R-:W-:-:S13]  /*00e0*/  ISETP.NE.AND P0, PT, R2, UR4, PT ;  /* 0x0000000402007c0c */ /* 0x008fda000bf05270 */
[----:B------:R-:W-:Y:S05]  /*00f0*/  @P0 EXIT ;  /* 0x000000000000094d */ /* 0x000fea0003800000 */
[----:B------:R-:W0:Y:S02]  /*0100*/  LDC.64 R2, c[0x0][0x380] ;  /* 0x0000e000ff027b82 */ /* 0x000e240000000a00 */
[----:B0-----:R-:W-:-:S05]  /*0110*/  IMAD.WIDE.U32 R2, R5, 0x4, R2 ;  /* 0x0000000405027825 */ /* 0x001fca00078e0002 */
[----:B------:R-:W2:Y:S04]  /*0120*/  LDG.E R0, desc[UR6][R2.64] ;  /* 0x0000000602007981 */ /* 0x000ea8000c1e1900 */
[----:B------:R-:W2:Y:S02]  /*0130*/  LDG.E R5, desc[UR6][R2.64+0x4] ;  /* 0x0000040602057981 */ /* 0x000ea4000c1e1900 */
[----:B--2---:R-:W-:-:S13]  /*0140*/  ISETP.GE.U32.AND P0, PT, R0, R5, PT ;  /* 0x000000050000720c */ /* 0x004fda0003f06070 */
[----:B------:R-:W-:Y:S05]  /*0150*/  @P0 EXIT ;  /* 0x000000000000094d */ /* 0x000fea0003800000 */
[----:B------:R-:W0:Y:S01]  /*0160*/  LDC R17, c[0x0][0x3b0] ;  /* 0x0000ec00ff117b82 */ /* 0x000e220000000800 */
[----:B------:R-:W-:-:S07]  /*0170*/  MOV R13, R5 ;  /* 0x00000005000d7202 */ /* 0x000fce0000000f00 */
[----:B------:R-:W1:Y:S08]  /*0180*/  LDC.64 R10, c[0x0][0x3a0] ;  /* 0x0000e800ff0a7b82 */ /* 0x000e700000000a00 */
[----:B------:R-:W2:Y:S02]  /*0190*/  LDC.64 R6, c[0x0][0x388] ;  /* 0x0000e200ff067b82 */ /* 0x000ea40000000a00 */
.L_x_11:
[----:B--2---:R-:W-:-:S06]  /*01a0*/  IMAD.WIDE.U32 R4, R0, 0x4, R6 ;  /* 0x0000000400047825 */ /* 0x004fcc00078e0006 */
[----:B------:R-:W1:Y:S02]  /*01b0*/  LDG.E R5, desc[UR6][R4.64] ;  /* 0x0000000604057981 */ /* 0x000e64000c1e1900 */
[----:B-1----:R-:W-:-:S05]  /*01c0*/  IMAD.WIDE.U32 R8, R5, 0x4, R10 ;  /* 0x0000000405087825 */ /* 0x002fca00078e000a */
[----:B------:R-:W2:Y:S01]  /*01d0*/  LDG.E R12, desc[UR6][R8.64] ;  /* 0x00000006080c7981 */ /* 0x000ea2000c1e1900 */
[----:B------:R-:W-:Y:S01]  /*01e0*/  BSSY.RECONVERGENT B0, `(.L_x_9) ;  /* 0x0000009000007945 */ /* 0x000fe20003800200 */
[----:B------:R-:W-:Y:S02]  /*01f0*/  IADD3 R0, PT, PT, R0, 0x1, RZ ;  /* 0x0000000100007810 */ /* 0x000fe40007ffe0ff */
[----:B--2---:R-:W-:-:S13]  /*0200*/  ISETP.NE.AND P0, PT, R12, -0x1, PT ;  /* 0xffffffff0c00780c */ /* 0x004fda0003f05270 */
[----:B------:R-:W-:Y:S05]  /*0210*/  @P0 BRA `(.L_x_10) ;  /* 0x0000000000140947 */ /* 0x000fea0003800000 */
[----:B------:R-:W1:Y:S01]  /*0220*/  LDC.64 R4, c[0x0][0x3a8] ;  /* 0x0000ea00ff047b82 */ /* 0x000e620000000a00 */
[----:B------:R-:W-:Y:S01]  /*0230*/  HFMA2 R15, -RZ, RZ, 0, 5.9604644775390625e-08 ;  /* 0x00000001ff0f7431 */ /* 0x000fe200000001ff */
[----:B0-----:R2:W-:Y:S04]  /*0240*/  STG.E desc[UR6][R8.64], R17 ;  /* 0x0000001108007986 */ /* 0x0015e8000c101906 */
[----:B-1----:R2:W-:Y:S04]  /*0250*/  STG.E desc[UR6][R4.64], R15 ;  /* 0x0000000f04007986 */ /* 0x0025e8000c101906 */
[----:B------:R2:W5:Y:S02]  /*0260*/  LDG.E R13, desc[UR6][R2.64+0x4] ;  /* 0x00000406020d7981 */ /* 0x000564000c1e1900 */
.L_x_10:
[----:B------:R-:W-:Y:S05]  /*0270*/  BSYNC.RECONVERGENT B0 ;  /* 0x0000000000007941 */ /* 0x000fea0003800200 */
.L_x_9:
[----:B-----5:R-:W-:-:S13]  /*0280*/  ISETP.GE.U32.AND P0, PT, R0, R13, PT ;  /* 0x0000000d0000720c */ /* 0x020fda0003f06070 */
[----:B------:R-:W-:Y:S05]  /*0290*/  @!P0 BRA `(.L_x_11) ;  /* 0xfffffffc00c08947 */ /* 0x000fea000383ffff */
[----:B------:R-:W-:Y:S05]  /*02a0*/  EXIT ;  /* 0x000000000000794d */ /* 0x000fea0003800000 */
.L_x_12:
        /* <DEDUP_REMOVED lines=13> */
.L_x_16:


//--------------------- .nv.shared.reserved.0     --------------------------
	.section	.nv.shared.reserved.0,"aw",@nobits
	.weak		__nv_reservedSMEM_offset_0_alias
	.size		__nv_reservedSMEM_offset_0_alias, 0, 64
	.other		__nv_reservedSMEM_offset_0_alias,@"STO_CUDA_RESERVED_SHARED STV_DEFAULT"
__nv_reservedSMEM_offset_0_alias:
	.zero		0
	.zero		64


//--------------------- .nv.constant0._Z34bsf_frontier_vertex_centric_kernel8CSRGraphPiS0_S0_iS0_j --------------------------
	.section	.nv.constant0._Z34bsf_frontier_vertex_centric_kernel8CSRGraphPiS0_S0_iS0_j,"a",@progbits
	.sectionflags	@""
	.align	4
.nv.constant0._Z34bsf_frontier_vertex_centric_kernel8CSRGraphPiS0_S0_iS0_j:
	.zero		972


//--------------------- .nv.constant0._Z23bsf_edge_centric_kernel8COOGraphPiS0_j --------------------------
	.section	.nv.constant0._Z23bsf_edge_centric_kernel8COOGraphPiS0_j,"a",@progbits
	.sectionflags	@""
	.align	4
.nv.constant0._Z23bsf_edge_centric_kernel8COOGraphPiS0_j:
	.zero		948


//--------------------- .nv.constant0._Z30bsf_pull_vertex_centric_kernel8CSCGraphPiS0_j --------------------------
	.section	.nv.constant0._Z30bsf_pull_vertex_centric_kernel8CSCGraphPiS0_j,"a",@progbits
	.sectionflags	@""
	.align	4
.nv.constant0._Z30bsf_pull_vertex_centric_kernel8CSCGraphPiS0_j:
	.zero		948


//--------------------- .nv.constant0._Z30bsf_push_vertex_centric_kernel8CSRGraphPiS0_j --------------------------
	.section	.nv.constant0._Z30bsf_push_vertex_centric_kernel8CSRGraphPiS0_j,"a",@progbits
	.sectionflags	@""
	.align	4
.nv.constant0._Z30bsf_push_vertex_centric_kernel8CSRGraphPiS0_j:
	.zero		948


//--------------------- SYMBOLS --------------------------

	.type		.nv.reservedSmem.offset0,@object
	.size		.nv.reservedSmem.offset0,0x4
